//
// Generated by NVIDIA NVVM Compiler
//
// Compiler Build ID: CL-36424714
// Cuda compilation tools, release 13.0, V13.0.88
// Based on NVVM 20.0.0
//

.version 9.0
.target sm_100
.address_size 64

	// .globl	_Z11update_gridPiS_ii

.visible .entry _Z11update_gridPiS_ii(
	.param .u64 .ptr .align 1 _Z11update_gridPiS_ii_param_0,
	.param .u64 .ptr .align 1 _Z11update_gridPiS_ii_param_1,
	.param .u32 _Z11update_gridPiS_ii_param_2,
	.param .u32 _Z11update_gridPiS_ii_param_3
)
{
	.reg .pred 	%p<16>;
	.reg .b32 	%r<122>;
	.reg .b64 	%rd<27>;

	ld.param.u64 	%rd3, [_Z11update_gridPiS_ii_param_0];
	ld.param.u64 	%rd2, [_Z11update_gridPiS_ii_param_1];
	ld.param.u32 	%r48, [_Z11update_gridPiS_ii_param_2];
	ld.param.u32 	%r49, [_Z11update_gridPiS_ii_param_3];
	cvta.to.global.u64 	%rd1, %rd3;
	mov.u32 	%r50, %ctaid.y;
	mov.u32 	%r51, %ntid.y;
	mul.lo.s32 	%r1, %r50, %r51;
	mov.u32 	%r2, %tid.y;
	add.s32 	%r3, %r1, %r2;
	mov.u32 	%r52, %ctaid.x;
	mov.u32 	%r53, %ntid.x;
	mov.u32 	%r54, %tid.x;
	mad.lo.s32 	%r4, %r52, %r53, %r54;
	setp.ge.s32 	%p1, %r3, %r49;
	setp.ge.s32 	%p2, %r4, %r48;
	or.pred  	%p3, %p2, %p1;
	@%p3 bra 	$L__BB0_17;
	mad.lo.s32 	%r5, %r48, %r3, %r4;
	not.b32 	%r117, %r48;
	add.s32 	%r7, %r48, 1;
	setp.lt.s32 	%p4, %r7, %r117;
	mov.b32 	%r120, 0;
	@%p4 bra 	$L__BB0_14;
	add.s32 	%r8, %r49, %r4;
	max.s32 	%r58, %r117, 1;
	add.s32 	%r59, %r7, %r58;
	setp.ne.s32 	%p5, %r59, 0;
	selp.u32 	%r60, 1, 0, %p5;
	selp.s32 	%r61, -1, 0, %p5;
	add.s32 	%r62, %r59, %r61;
	max.u32 	%r63, %r7, 1;
	div.u32 	%r64, %r62, %r63;
	add.s32 	%r9, %r64, %r60;
	setp.eq.s32 	%p6, %r9, 0;
	mov.b32 	%r120, 0;
	@%p6 bra 	$L__BB0_10;
	add.s32 	%r67, %r9, 1;
	add.s32 	%r68, %r8, -1;
	rem.s32 	%r10, %r68, %r49;
	add.s32 	%r69, %r8, 1;
	rem.s32 	%r11, %r69, %r49;
	neg.s32 	%r112, %r48;
	shl.b32 	%r70, %r48, 1;
	add.s32 	%r13, %r70, 2;
	add.s32 	%r71, %r2, %r48;
	add.s32 	%r110, %r71, %r1;
	and.b32  	%r72, %r67, -2;
	neg.s32 	%r108, %r72;
	mov.b32 	%r120, 0;
	mov.b32 	%r111, -1;
	mov.u32 	%r109, %r3;
$L__BB0_4:
	add.s32 	%r73, %r109, -1;
	rem.s32 	%r74, %r73, %r48;
	mul.lo.s32 	%r22, %r74, %r48;
	add.s32 	%r75, %r22, %r10;
	mul.wide.s32 	%rd4, %r75, 4;
	add.s64 	%rd5, %rd1, %rd4;
	ld.global.u32 	%r76, [%rd5];
	add.s32 	%r114, %r76, %r120;
	setp.eq.s32 	%p7, %r112, 1;
	@%p7 bra 	$L__BB0_6;
	rem.s32 	%r77, %r8, %r49;
	add.s32 	%r78, %r22, %r77;
	mul.wide.s32 	%rd6, %r78, 4;
	add.s64 	%rd7, %rd1, %rd6;
	ld.global.u32 	%r79, [%rd7];
	add.s32 	%r114, %r79, %r114;
$L__BB0_6:
	add.s32 	%r80, %r22, %r11;
	mul.wide.s32 	%rd8, %r80, 4;
	add.s64 	%rd9, %rd1, %rd8;
	ld.global.u32 	%r81, [%rd9];
	add.s32 	%r82, %r81, %r114;
	rem.s32 	%r83, %r110, %r48;
	mul.lo.s32 	%r26, %r83, %r48;
	add.s32 	%r84, %r26, %r10;
	mul.wide.s32 	%rd10, %r84, 4;
	add.s64 	%rd11, %rd1, %rd10;
	ld.global.u32 	%r85, [%rd11];
	add.s32 	%r115, %r85, %r82;
	setp.eq.s32 	%p8, %r111, -1;
	@%p8 bra 	$L__BB0_8;
	rem.s32 	%r86, %r8, %r49;
	add.s32 	%r87, %r26, %r86;
	mul.wide.s32 	%rd12, %r87, 4;
	add.s64 	%rd13, %rd1, %rd12;
	ld.global.u32 	%r88, [%rd13];
	add.s32 	%r115, %r88, %r115;
$L__BB0_8:
	add.s32 	%r89, %r26, %r11;
	mul.wide.s32 	%rd14, %r89, 4;
	add.s64 	%rd15, %rd1, %rd14;
	ld.global.u32 	%r90, [%rd15];
	add.s32 	%r120, %r90, %r115;
	add.s32 	%r112, %r112, %r13;
	add.s32 	%r111, %r111, %r13;
	add.s32 	%r110, %r110, %r13;
	add.s32 	%r109, %r109, %r13;
	add.s32 	%r108, %r108, 2;
	setp.ne.s32 	%p9, %r108, 0;
	@%p9 bra 	$L__BB0_4;
	add.s32 	%r117, %r112, -1;
$L__BB0_10:
	and.b32  	%r91, %r9, 1;
	setp.eq.b32 	%p10, %r91, 1;
	@%p10 bra 	$L__BB0_14;
	add.s32 	%r92, %r48, %r3;
	add.s32 	%r93, %r92, %r117;
	rem.s32 	%r94, %r93, %r48;
	add.s32 	%r95, %r8, -1;
	rem.s32 	%r96, %r95, %r49;
	mul.lo.s32 	%r40, %r94, %r48;
	add.s32 	%r97, %r40, %r96;
	mul.wide.s32 	%rd16, %r97, 4;
	add.s64 	%rd17, %rd1, %rd16;
	ld.global.u32 	%r98, [%rd17];
	add.s32 	%r119, %r98, %r120;
	setp.eq.s32 	%p11, %r117, 0;
	@%p11 bra 	$L__BB0_13;
	rem.s32 	%r99, %r8, %r49;
	add.s32 	%r100, %r40, %r99;
	mul.wide.s32 	%rd18, %r100, 4;
	add.s64 	%rd19, %rd1, %rd18;
	ld.global.u32 	%r101, [%rd19];
	add.s32 	%r119, %r101, %r119;
$L__BB0_13:
	add.s32 	%r102, %r8, 1;
	rem.s32 	%r103, %r102, %r49;
	add.s32 	%r104, %r40, %r103;
	mul.wide.s32 	%rd20, %r104, 4;
	add.s64 	%rd21, %rd1, %rd20;
	ld.global.u32 	%r105, [%rd21];
	add.s32 	%r120, %r105, %r119;
$L__BB0_14:
	setp.eq.s32 	%p12, %r120, 3;
	mov.b32 	%r121, 1;
	@%p12 bra 	$L__BB0_16;
	mul.wide.s32 	%rd22, %r5, 4;
	add.s64 	%rd23, %rd1, %rd22;
	ld.global.u32 	%r107, [%rd23];
	setp.ne.s32 	%p13, %r107, 0;
	setp.eq.s32 	%p14, %r120, 2;
	and.pred  	%p15, %p14, %p13;
	selp.u32 	%r121, 1, 0, %p15;
$L__BB0_16:
	cvta.to.global.u64 	%rd24, %rd2;
	mul.wide.s32 	%rd25, %r5, 4;
	add.s64 	%rd26, %rd24, %rd25;
	st.global.u32 	[%rd26], %r121;
$L__BB0_17:
	ret;

}


// ===== COMPILED SASS (sm_100) =====

	.target	sm_100

	.elftype	@"ET_EXEC"


//--------------------- .note.nv.tkinfo           --------------------------
	.section	.note.nv.tkinfo,"",@"SHT_NOTE"
	.sectionflags	@"SHF_NOTE_NV_TKINFO"
	.tkinfo
        /*0018*/ 	.word	0x00000002
        /*0030*/ 	.string	""
        /*0030*/ 	.string	"ptxas"
        /*0030*/ 	.string	"Cuda compilation tools, release 13.0, V13.0.88"
        /*0030*/ 	.string	"Build cuda_13.0.r13.0/compiler.36424714_0"
        /*0030*/ 	.string	"-arch sm_100 -m 64 "



//--------------------- .note.nv.cuinfo           --------------------------
	.section	.note.nv.cuinfo,"",@"SHT_NOTE"
	.sectionflags	@"SHF_NOTE_NV_CUINFO"
        /*0018*/ 	.short	0x0002
        /*001a*/ 	.short	0x0064
        /*001c*/ 	.short	0x0082
	.zero		2


//--------------------- .nv.info                  --------------------------
	.section	.nv.info,"",@"SHT_CUDA_INFO"
	.align	4


	//----- nvinfo : EIATTR_REGCOUNT
	.align		4
        /*0000*/ 	.byte	0x04, 0x2f
        /*0002*/ 	.short	(.L_1 - .L_0)
	.align		4
.L_0:
        /*0004*/ 	.word	index@(_Z11update_gridPiS_ii)
        /*0008*/ 	.word	0x0000001e


	//----- nvinfo : EIATTR_FRAME_SIZE
	.align		4
.L_1:
        /*000c*/ 	.byte	0x04, 0x11
        /*000e*/ 	.short	(.L_3 - .L_2)
	.align		4
.L_2:
        /*0010*/ 	.word	index@(_Z11update_gridPiS_ii)
        /*0014*/ 	.word	0x00000000


	//----- nvinfo : EIATTR_MIN_STACK_SIZE
	.align		4
.L_3:
        /*0018*/ 	.byte	0x04, 0x12
        /*001a*/ 	.short	(.L_5 - .L_4)
	.align		4
.L_4:
        /*001c*/ 	.word	index@(_Z11update_gridPiS_ii)
        /*0020*/ 	.word	0x00000000
.L_5:


//--------------------- .nv.compat                --------------------------
	.section	.nv.compat,"",@"SHT_CUDA_COMPAT_INFO"
	.align	4
        /*0000*/ 	.byte	0x02, 0x09, 0x00, 0x00, 0x02, 0x02, 0x01, 0x00, 0x02, 0x05, 0x05, 0x00, 0x03, 0x07, 0x01, 0x01
        /*0010*/ 	.byte	0x02, 0x03, 0x00, 0x00, 0x02, 0x06, 0x01, 0x00, 0x04, 0x0b, 0x08, 0x00, 0x09, 0x00, 0x00, 0x00
        /*0020*/ 	.byte	0x00, 0x00, 0x00, 0x00


//--------------------- .nv.info._Z11update_gridPiS_ii --------------------------
	.section	.nv.info._Z11update_gridPiS_ii,"",@"SHT_CUDA_INFO"
	.sectionflags	@""
	.align	4


	//----- nvinfo : EIATTR_CUDA_API_VERSION
	.align		4
        /*0000*/ 	.byte	0x04, 0x37
        /*0002*/ 	.short	(.L_7 - .L_6)
.L_6:
        /*0004*/ 	.word	0x00000082


	//----- nvinfo : EIATTR_KPARAM_INFO
	.align		4
.L_7:
        /*0008*/ 	.byte	0x04, 0x17
        /*000a*/ 	.short	(.L_9 - .L_8)
.L_8:
        /*000c*/ 	.word	0x00000000
        /*0010*/ 	.short	0x0003
        /*0012*/ 	.short	0x0014
        /*0014*/ 	.byte	0x00, 0xf0, 0x11, 0x00


	//----- nvinfo : EIATTR_KPARAM_INFO
	.align		4
.L_9:
        /*0018*/ 	.byte	0x04, 0x17
        /*001a*/ 	.short	(.L_11 - .L_10)
.L_10:
        /*001c*/ 	.word	0x00000000
        /*0020*/ 	.short	0x0002
        /*0022*/ 	.short	0x0010
        /*0024*/ 	.byte	0x00, 0xf0, 0x11, 0x00


	//----- nvinfo : EIATTR_KPARAM_INFO
	.align		4
.L_11:
        /*0028*/ 	.byte	0x04, 0x17
        /*002a*/ 	.short	(.L_13 - .L_12)
.L_12:
        /*002c*/ 	.word	0x00000000
        /*0030*/ 	.short	0x0001
        /*0032*/ 	.short	0x0008
        /*0034*/ 	.byte	0x00, 0xf5, 0x21, 0x00


	//----- nvinfo : EIATTR_KPARAM_INFO
	.align		4
.L_13:
        /*0038*/ 	.byte	0x04, 0x17
        /*003a*/ 	.short	(.L_15 - .L_14)
.L_14:
        /*003c*/ 	.word	0x00000000
        /*0040*/ 	.short	0x0000
        /*0042*/ 	.short	0x0000
        /*0044*/ 	.byte	0x00, 0xf5, 0x21, 0x00


	//----- nvinfo : EIATTR_SPARSE_MMA_MASK
	.align		4
.L_15:
        /*0048*/ 	.byte	0x03, 0x50
        /*004a*/ 	.short	0x0000


	//----- nvinfo : EIATTR_MAXREG_COUNT
	.align		4
        /*004c*/ 	.byte	0x03, 0x1b
        /*004e*/ 	.short	0x00ff


	//----- nvinfo : EIATTR_MERCURY_ISA_VERSION
	.align		4
        /*0050*/ 	.byte	0x03, 0x5f
        /*0052*/ 	.short	0x0101


	//----- nvinfo : EIATTR_VRC_CTA_INIT_COUNT
	.align		4
        /*0054*/ 	.byte	0x02, 0x4a
	.zero		1
	.zero		1


	//----- nvinfo : EIATTR_EXIT_INSTR_OFFSETS
	.align		4
        /*0058*/ 	.byte	0x04, 0x1c
        /*005a*/ 	.short	(.L_17 - .L_16)


	//   ....[0]....
.L_16:
        /*005c*/ 	.word	0x000000d0


	//   ....[1]....
        /*0060*/ 	.word	0x00001480


	//----- nvinfo : EIATTR_CRS_STACK_SIZE
	.align		4
.L_17:
        /*0064*/ 	.byte	0x04, 0x1e
        /*0066*/ 	.short	(.L_19 - .L_18)
.L_18:
        /*0068*/ 	.word	0x00000000


	//----- nvinfo : EIATTR_CBANK_PARAM_SIZE
	.align		4
.L_19:
        /*006c*/ 	.byte	0x03, 0x19
        /*006e*/ 	.short	0x0018


	//----- nvinfo : EIATTR_PARAM_CBANK
	.align		4
        /*0070*/ 	.byte	0x04, 0x0a
        /*0072*/ 	.short	(.L_21 - .L_20)
	.align		4
.L_20:
        /*0074*/ 	.word	index@(.nv.constant0._Z11update_gridPiS_ii)
        /*0078*/ 	.short	0x0380
        /*007a*/ 	.short	0x0018


	//----- nvinfo : EIATTR_SW_WAR
	.align		4
.L_21:
        /*007c*/ 	.byte	0x04, 0x36
        /*007e*/ 	.short	(.L_23 - .L_22)
.L_22:
        /*0080*/ 	.word	0x00000008
.L_23:


//--------------------- .nv.callgraph             --------------------------
	.section	.nv.callgraph,"",@"SHT_CUDA_CALLGRAPH"
	.align	4
	.sectionentsize	8
	.align		4
        /*0000*/ 	.word	0x00000000
	.align		4
        /*0004*/ 	.word	0xffffffff
	.align		4
        /*0008*/ 	.word	0x00000000
	.align		4
        /*000c*/ 	.word	0xfffffffe
	.align		4
        /*0010*/ 	.word	0x00000000
	.align		4
        /*0014*/ 	.word	0xfffffffd
	.align		4
        /*0018*/ 	.word	0x00000000
	.align		4
        /*001c*/ 	.word	0xfffffffc


//--------------------- .text._Z11update_gridPiS_ii --------------------------
	.section	.text._Z11update_gridPiS_ii,"ax",@progbits
	.align	128
        .global         _Z11update_gridPiS_ii
        .type           _Z11update_gridPiS_ii,@function
        .size           _Z11update_gridPiS_ii,(.L_x_9 - _Z11update_gridPiS_ii)
        .other          _Z11update_gridPiS_ii,@"STO_CUDA_ENTRY STV_DEFAULT"
_Z11update_gridPiS_ii:
.text._Z11update_gridPiS_ii:
[----:B------:R-:W-:Y:S01]  /*0000*/  LDC R1, c[0x0][0x37c] ;  /* 0x0000df00ff017b82 */ /* 0x000fe20000000800 */
[----:B------:R-:W0:Y:S07]  /*0010*/  S2R R11, SR_TID.Y ;  /* 0x00000000000b7919 */ /* 0x000e2e0000002200 */
[----:B------:R-:W1:Y:S01]  /*0020*/  S2UR UR4, SR_CTAID.Y ;  /* 0x00000000000479c3 */ /* 0x000e620000002600 */
[----:B------:R-:W1:Y:S01]  /*0030*/  LDCU UR5, c[0x0][0x364] ;  /* 0x00006c80ff0577ac */ /* 0x000e620008000800 */
[----:B------:R-:W2:Y:S06]  /*0040*/  S2R R5, SR_TID.X ;  /* 0x0000000000057919 */ /* 0x000eac0000002100 */
[----:B------:R-:W2:Y:S08]  /*0050*/  S2UR UR6, SR_CTAID.X ;  /* 0x00000000000679c3 */ /* 0x000eb00000002500 */
[----:B------:R-:W2:Y:S08]  /*0060*/  LDC R8, c[0x0][0x360] ;  /* 0x0000d800ff087b82 */ /* 0x000eb00000000800 */
[----:B------:R-:W3:Y:S01]  /*0070*/  LDC.64 R6, c[0x0][0x390] ;  /* 0x0000e400ff067b82 */ /* 0x000ee20000000a00 */
[----:B-1----:R-:W-:-:S06]  /*0080*/  UIMAD UR4, UR4, UR5, URZ ;  /* 0x00000005040472a4 */ /* 0x002fcc000f8e02ff */
[----:B0-----:R-:W-:Y:S02]  /*0090*/  VIADD R3, R11, UR4 ;  /* 0x000000040b037c36 */ /* 0x001fe40008000000 */
[----:B--2---:R-:W-:-:S03]  /*00a0*/  IMAD R8, R8, UR6, R5 ;  /* 0x0000000608087c24 */ /* 0x004fc6000f8e0205 */
[----:B---3--:R-:W-:-:S04]  /*00b0*/  ISETP.GE.AND P0, PT, R3, R7, PT ;  /* 0x000000070300720c */ /* 0x008fc80003f06270 */
[----:B------:R-:W-:-:S13]  /*00c0*/  ISETP.GE.OR P0, PT, R8, R6, P0 ;  /* 0x000000060800720c */ /* 0x000fda0000706670 */
[----:B------:R-:W-:Y:S05]  /*00d0*/  @P0 EXIT ;  /* 0x000000000000094d */ /* 0x000fea0003800000 */
[----:B------:R-:W-:Y:S01]  /*00e0*/  VIADD R9, R6, 0x1 ;  /* 0x0000000106097836 */ /* 0x000fe20000000000 */
[-C--:B------:R-:W-:Y:S01]  /*00f0*/  LOP3.LUT R0, RZ, R6.reuse, RZ, 0x33, !PT ;  /* 0x00000006ff007212 */ /* 0x080fe200078e33ff */
[----:B------:R-:W0:Y:S01]  /*0100*/  LDCU.64 UR6, c[0x0][0x358] ;  /* 0x00006b00ff0677ac */ /* 0x000e220008000a00 */
[----:B------:R-:W-:Y:S02]  /*0110*/  HFMA2 R23, -RZ, RZ, 0, 0 ;  /* 0x00000000ff177431 */ /* 0x000fe400000001ff */
[----:B------:R-:W-:Y:S01]  /*0120*/  IMAD R2, R3, R6, R8 ;  /* 0x0000000603027224 */ /* 0x000fe200078e0208 */
[----:B------:R-:W-:-:S13]  /*0130*/  ISETP.GE.AND P0, PT, R9, R0, PT ;  /* 0x000000000900720c */ /* 0x000fda0003f06270 */
[----:B------:R-:W-:Y:S05]  /*0140*/  @!P0 BRA `(.L_x_0) ;  /* 0x0000001000948947 */ /* 0x000fea0003800000 */
[----:B------:R-:W-:Y:S01]  /*0150*/  VIMNMX.U32 R13, PT, PT, R9, 0x1, !PT ;  /* 0x00000001090d7848 */ /* 0x000fe20007fe0000 */
[----:B------:R-:W-:Y:S02]  /*0160*/  IMAD.MOV.U32 R10, RZ, RZ, R0 ;  /* 0x000000ffff0a7224 */ /* 0x000fe400078e0000 */
[----:B------:R-:W-:Y:S01]  /*0170*/  IMAD.MOV.U32 R23, RZ, RZ, RZ ;  /* 0x000000ffff177224 */ /* 0x000fe200078e00ff */
[----:B------:R-:W1:Y:S01]  /*0180*/  I2F.U32.RP R14, R13 ;  /* 0x0000000d000e7306 */ /* 0x000e620000209000 */
[----:B------:R-:W-:Y:S01]  /*0190*/  IMAD.MOV R15, RZ, RZ, -R13 ;  /* 0x000000ffff0f7224 */ /* 0x000fe200078e0a0d */
[----:B------:R-:W-:Y:S02]  /*01a0*/  VIMNMX R4, PT, PT, R10, 0x1, !PT ;  /* 0x000000010a047848 */ /* 0x000fe40007fe0100 */
[----:B------:R-:W-:Y:S02]  /*01b0*/  ISETP.NE.U32.AND P3, PT, R13, RZ, PT ;  /* 0x000000ff0d00720c */ /* 0x000fe40003f65070 */
[----:B------:R-:W-:-:S02]  /*01c0*/  IADD3 R9, PT, PT, R9, R4, RZ ;  /* 0x0000000409097210 */ /* 0x000fc40007ffe0ff */
[----:B------:R-:W-:Y:S02]  /*01d0*/  MOV R4, RZ ;  /* 0x000000ff00047202 */ /* 0x000fe40000000f00 */
[C---:B------:R-:W-:Y:S01]  /*01e0*/  ISETP.NE.AND P0, PT, R9.reuse, RZ, PT ;  /* 0x000000ff0900720c */ /* 0x040fe20003f05270 */
[----:B------:R-:W-:Y:S01]  /*01f0*/  VIADD R12, R9, 0xffffffff ;  /* 0xffffffff090c7836 */ /* 0x000fe20000000000 */
[----:B-1----:R-:W1:Y:S11]  /*0200*/  MUFU.RCP R14, R14 ;  /* 0x0000000e000e7308 */ /* 0x002e760000001000 */
[----:B------:R-:W-:-:S02]  /*0210*/  @!P0 IMAD.MOV R12, RZ, RZ, R9 ;  /* 0x000000ffff0c8224 */ /* 0x000fc400078e0209 */
[----:B-1----:R-:W-:-:S06]  /*0220*/  VIADD R5, R14, 0xffffffe ;  /* 0x0ffffffe0e057836 */ /* 0x002fcc0000000000 */
[----:B------:R-:W1:Y:S02]  /*0230*/  F2I.FTZ.U32.TRUNC.NTZ R5, R5 ;  /* 0x0000000500057305 */ /* 0x000e64000021f000 */
[----:B-1----:R-:W-:-:S04]  /*0240*/  IMAD R15, R15, R5, RZ ;  /* 0x000000050f0f7224 */ /* 0x002fc800078e02ff */
[----:B------:R-:W-:-:S04]  /*0250*/  IMAD.HI.U32 R15, R5, R15, R4 ;  /* 0x0000000f050f7227 */ /* 0x000fc800078e0004 */
[----:B------:R-:W-:Y:S02]  /*0260*/  IMAD.IADD R5, R8, 0x1, R7 ;  /* 0x0000000108057824 */ /* 0x000fe400078e0207 */
[----:B------:R-:W-:-:S04]  /*0270*/  IMAD.HI.U32 R15, R15, R12, RZ ;  /* 0x0000000c0f0f7227 */ /* 0x000fc800078e00ff */
[----:B------:R-:W-:-:S04]  /*0280*/  IMAD.MOV R4, RZ, RZ, -R15 ;  /* 0x000000ffff047224 */ /* 0x000fc800078e0a0f */
[----:B------:R-:W-:Y:S01]  /*0290*/  IMAD R12, R13, R4, R12 ;  /* 0x000000040d0c7224 */ /* 0x000fe200078e020c */
[----:B------:R-:W-:-:S04]  /*02a0*/  SEL R4, RZ, 0x1, !P0 ;  /* 0x00000001ff047807 */ /* 0x000fc80004000000 */
[----:B------:R-:W-:-:S13]  /*02b0*/  ISETP.GE.U32.AND P1, PT, R12, R13, PT ;  /* 0x0000000d0c00720c */ /* 0x000fda0003f26070 */
[----:B------:R-:W-:Y:S01]  /*02c0*/  @P1 IADD3 R12, PT, PT, -R13, R12, RZ ;  /* 0x0000000c0d0c1210 */ /* 0x000fe20007ffe1ff */
[----:B------:R-:W-:-:S03]  /*02d0*/  @P1 VIADD R15, R15, 0x1 ;  /* 0x000000010f0f1836 */ /* 0x000fc60000000000 */
[----:B------:R-:W-:-:S13]  /*02e0*/  ISETP.GE.U32.AND P2, PT, R12, R13, PT ;  /* 0x0000000d0c00720c */ /* 0x000fda0003f46070 */
[----:B------:R-:W-:Y:S01]  /*02f0*/  @P2 VIADD R15, R15, 0x1 ;  /* 0x000000010f0f2836 */ /* 0x000fe20000000000 */
[----:B------:R-:W-:-:S04]  /*0300*/  @!P3 LOP3.LUT R15, RZ, R13, RZ, 0x33, !PT ;  /* 0x0000000dff0fb212 */ /* 0x000fc800078e33ff */
[----:B------:R-:W-:-:S04]  /*0310*/  IADD3 R4, PT, PT, R4, R15, RZ ;  /* 0x0000000f04047210 */ /* 0x000fc80007ffe0ff */
[----:B------:R-:W-:-:S13]  /*0320*/  ISETP.NE.AND P0, PT, R4, RZ, PT ;  /* 0x000000ff0400720c */ /* 0x000fda0003f05270 */
[----:B------:R-:W-:Y:S05]  /*0330*/  @!P0 BRA `(.L_x_1) ;  /* 0x0000000800b48947 */ /* 0x000fea0003800000 */
[----:B------:R-:W-:Y:S01]  /*0340*/  IABS R0, R7 ;  /* 0x0000000700007213 */ /* 0x000fe20000000000 */
[C---:B------:R-:W-:Y:S01]  /*0350*/  VIADD R10, R5.reuse, 0xffffffff ;  /* 0xffffffff050a7836 */ /* 0x040fe20000000000 */
[----:B------:R-:W-:Y:S01]  /*0360*/  IADD3 R12, PT, PT, R5, 0x1, RZ ;  /* 0x00000001050c7810 */ /* 0x000fe20007ffe0ff */
[----:B------:R-:W-:Y:S01]  /*0370*/  VIADD R19, R4, 0x1 ;  /* 0x0000000104137836 */ /* 0x000fe20000000000 */
[----:B------:R-:W1:Y:S01]  /*0380*/  I2F.RP R13, R0 ;  /* 0x00000000000d7306 */ /* 0x000e620000209400 */
[----:B------:R-:W-:Y:S01]  /*0390*/  IABS R21, R6 ;  /* 0x0000000600157213 */ /* 0x000fe20000000000 */
[----:B------:R-:W-:Y:S01]  /*03a0*/  IMAD.MOV.U32 R18, RZ, RZ, -0x1 ;  /* 0xffffffffff127424 */ /* 0x000fe200078e00ff */
[----:B------:R-:W-:Y:S02]  /*03b0*/  IABS R16, R12 ;  /* 0x0000000c00107213 */ /* 0x000fe40000000000 */
[----:B------:R-:W-:Y:S02]  /*03c0*/  ISETP.GE.AND P3, PT, R12, RZ, PT ;  /* 0x000000ff0c00720c */ /* 0x000fe40003f66270 */
[----:B------:R-:W-:Y:S01]  /*03d0*/  LOP3.LUT R19, R19, 0xfffffffe, RZ, 0xc0, !PT ;  /* 0xfffffffe13137812 */ /* 0x000fe200078ec0ff */
[----:B------:R-:W2:Y:S01]  /*03e0*/  I2F.RP R14, R21 ;  /* 0x00000015000e7306 */ /* 0x000ea20000209400 */
[----:B------:R-:W-:-:S03]  /*03f0*/  MOV R20, R3 ;  /* 0x0000000300147202 */ /* 0x000fc60000000f00 */
[----:B------:R-:W-:-:S04]  /*0400*/  IMAD.MOV R19, RZ, RZ, -R19 ;  /* 0x000000ffff137224 */ /* 0x000fc800078e0a13 */
[----:B-1----:R-:W1:Y:S08]  /*0410*/  MUFU.RCP R13, R13 ;  /* 0x0000000d000d7308 */ /* 0x002e700000001000 */
[----:B--2---:R-:W2:Y:S01]  /*0420*/  MUFU.RCP R14, R14 ;  /* 0x0000000e000e7308 */ /* 0x004ea20000001000 */
[----:B-1----:R-:W-:Y:S02]  /*0430*/  IADD3 R8, PT, PT, R13, 0xffffffe, RZ ;  /* 0x0ffffffe0d087810 */ /* 0x002fe40007ffe0ff */
[----:B------:R-:W-:-:S05]  /*0440*/  IABS R13, R10 ;  /* 0x0000000a000d7213 */ /* 0x000fca0000000000 */
[----:B------:R1:W3:Y:S01]  /*0450*/  F2I.FTZ.U32.TRUNC.NTZ R9, R8 ;  /* 0x0000000800097305 */ /* 0x0002e2000021f000 */
[----:B--2---:R-:W-:-:S07]  /*0460*/  VIADD R22, R14, 0xffffffe ;  /* 0x0ffffffe0e167836 */ /* 0x004fce0000000000 */
[----:B------:R2:W4:Y:S01]  /*0470*/  F2I.FTZ.U32.TRUNC.NTZ R23, R22 ;  /* 0x0000001600177305 */ /* 0x000522000021f000 */
[----:B-1----:R-:W-:Y:S02]  /*0480*/  IMAD.MOV.U32 R8, RZ, RZ, RZ ;  /* 0x000000ffff087224 */ /* 0x002fe400078e00ff */
[----:B---3--:R-:W-:Y:S02]  /*0490*/  IMAD.MOV R15, RZ, RZ, -R9 ;  /* 0x000000ffff0f7224 */ /* 0x008fe400078e0a09 */
[----:B--2---:R-:W-:Y:S02]  /*04a0*/  IMAD.MOV.U32 R22, RZ, RZ, RZ ;  /* 0x000000ffff167224 */ /* 0x004fe400078e00ff */
[----:B------:R-:W-:-:S04]  /*04b0*/  IMAD R15, R15, R0, RZ ;  /* 0x000000000f0f7224 */ /* 0x000fc800078e02ff */
[----:B------:R-:W-:-:S04]  /*04c0*/  IMAD.HI.U32 R8, R9, R15, R8 ;  /* 0x0000000f09087227 */ /* 0x000fc800078e0008 */
[----:B------:R-:W-:Y:S02]  /*04d0*/  IMAD.MOV.U32 R15, RZ, RZ, R16 ;  /* 0x000000ffff0f7224 */ /* 0x000fe400078e0010 */
[----:B------:R-:W-:-:S04]  /*04e0*/  IMAD.HI.U32 R9, R8, R13, RZ ;  /* 0x0000000d08097227 */ /* 0x000fc800078e00ff */
[----:B------:R-:W-:Y:S01]  /*04f0*/  IMAD.HI.U32 R8, R8, R15, RZ ;  /* 0x0000000f08087227 */ /* 0x000fe200078e00ff */
[----:B------:R-:W-:-:S03]  /*0500*/  IADD3 R9, PT, PT, -R9, RZ, RZ ;  /* 0x000000ff09097210 */ /* 0x000fc60007ffe1ff */
[----:B------:R-:W-:Y:S02]  /*0510*/  IMAD.MOV R8, RZ, RZ, -R8 ;  /* 0x000000ffff087224 */ /* 0x000fe400078e0a08 */
[C---:B------:R-:W-:Y:S02]  /*0520*/  IMAD R9, R0.reuse, R9, R13 ;  /* 0x0000000900097224 */ /* 0x040fe400078e020d */
[C---:B------:R-:W-:Y:S02]  /*0530*/  IMAD R13, R0.reuse, R8, R15 ;  /* 0x00000008000d7224 */ /* 0x040fe400078e020f */
[----:B----4-:R-:W-:Y:S01]  /*0540*/  IMAD.MOV R8, RZ, RZ, -R23 ;  /* 0x000000ffff087224 */ /* 0x010fe200078e0a17 */
[C---:B------:R-:W-:Y:S02]  /*0550*/  ISETP.GT.U32.AND P0, PT, R0.reuse, R9, PT ;  /* 0x000000090000720c */ /* 0x040fe40003f04070 */
[----:B------:R-:W-:-:S11]  /*0560*/  ISETP.GT.U32.AND P1, PT, R0, R13, PT ;  /* 0x0000000d0000720c */ /* 0x000fd60003f24070 */
[----:B------:R-:W-:Y:S02]  /*0570*/  @!P0 IADD3 R9, PT, PT, R9, -R0, RZ ;  /* 0x8000000009098210 */ /* 0x000fe40007ffe0ff */
[----:B------:R-:W-:Y:S01]  /*0580*/  @!P1 IMAD.IADD R13, R13, 0x1, -R0 ;  /* 0x000000010d0d9824 */ /* 0x000fe200078e0a00 */
[----:B------:R-:W-:Y:S02]  /*0590*/  ISETP.GE.AND P1, PT, R10, RZ, PT ;  /* 0x000000ff0a00720c */ /* 0x000fe40003f26270 */
[C---:B------:R-:W-:Y:S02]  /*05a0*/  ISETP.GT.U32.AND P0, PT, R0.reuse, R9, PT ;  /* 0x000000090000720c */ /* 0x040fe40003f04070 */
[----:B------:R-:W-:Y:S02]  /*05b0*/  ISETP.GT.U32.AND P2, PT, R0, R13, PT ;  /* 0x0000000d0000720c */ /* 0x000fe40003f44070 */
[----:B------:R-:W-:-:S09]  /*05c0*/  IADD3 R10, PT, PT, -R6, RZ, RZ ;  /* 0x000000ff060a7210 */ /* 0x000fd20007ffe1ff */
[----:B------:R-:W-:Y:S02]  /*05d0*/  @!P0 IADD3 R9, PT, PT, R9, -R0, RZ ;  /* 0x8000000009098210 */ /* 0x000fe40007ffe0ff */
[----:B------:R-:W-:Y:S01]  /*05e0*/  @!P2 IMAD.IADD R13, R13, 0x1, -R0 ;  /* 0x000000010d0da824 */ /* 0x000fe200078e0a00 */
[----:B------:R-:W-:Y:S02]  /*05f0*/  ISETP.NE.AND P0, PT, R7, RZ, PT ;  /* 0x000000ff0700720c */ /* 0x000fe40003f05270 */
[----:B------:R-:W-:Y:S01]  /*0600*/  LOP3.LUT R0, RZ, R7, RZ, 0x33, !PT ;  /* 0x00000007ff007212 */ /* 0x000fe200078e33ff */
[----:B------:R-:W-:Y:S01]  /*0610*/  IMAD R7, R8, R21, RZ ;  /* 0x0000001508077224 */ /* 0x000fe200078e02ff */
[----:B------:R-:W-:Y:S01]  /*0620*/  @!P3 IADD3 R13, PT, PT, -R13, RZ, RZ ;  /* 0x000000ff0d0db210 */ /* 0x000fe20007ffe1ff */
[----:B------:R-:W-:Y:S01]  /*0630*/  @!P1 IMAD.MOV R9, RZ, RZ, -R9 ;  /* 0x000000ffff099224 */ /* 0x000fe200078e0a09 */
[C---:B------:R-:W-:Y:S01]  /*0640*/  IADD3 R8, PT, PT, R6.reuse, UR4, R11 ;  /* 0x0000000406087c10 */ /* 0x040fe2000fffe00b */
[----:B------:R-:W-:Y:S01]  /*0650*/  IMAD.HI.U32 R22, R23, R7, R22 ;  /* 0x0000000717167227 */ /* 0x000fe200078e0016 */
[----:B------:R-:W-:-:S02]  /*0660*/  LEA R11, R6, 0x2, 0x1 ;  /* 0x00000002060b7811 */ /* 0x000fc400078e08ff */
[C---:B------:R-:W-:Y:S01]  /*0670*/  SEL R7, R0.reuse, R9, !P0 ;  /* 0x0000000900077207 */ /* 0x040fe20004000000 */
[----:B------:R-:W-:Y:S01]  /*0680*/  IMAD.MOV.U32 R23, RZ, RZ, RZ ;  /* 0x000000ffff177224 */ /* 0x000fe200078e00ff */
[----:B------:R-:W-:-:S07]  /*0690*/  SEL R9, R0, R13, !P0 ;  /* 0x0000000d00097207 */ /* 0x000fce0004000000 */
.L_x_4:
[----:B------:R-:W1:Y:S01]  /*06a0*/  LDC R6, c[0x0][0x390] ;  /* 0x0000e400ff067b82 */ /* 0x000e620000000800 */
[----:B------:R-:W-:-:S05]  /*06b0*/  VIADD R12, R20, 0xffffffff ;  /* 0xffffffff140c7836 */ /* 0x000fca0000000000 */
[----:B------:R-:W-:Y:S02]  /*06c0*/  IABS R13, R12 ;  /* 0x0000000c000d7213 */ /* 0x000fe40000000000 */
[----:B------:R-:W-:-:S03]  /*06d0*/  ISETP.GE.AND P1, PT, R12, RZ, PT ;  /* 0x000000ff0c00720c */ /* 0x000fc60003f26270 */
[----:B------:R-:W-:-:S05]  /*06e0*/  IMAD.HI.U32 R22, R22, R13, RZ ;  /* 0x0000000d16167227 */ /* 0x000fca00078e00ff */
[----:B------:R-:W-:Y:S02]  /*06f0*/  IADD3 R22, PT, PT, -R22, RZ, RZ ;  /* 0x000000ff16167210 */ /* 0x000fe40007ffe1ff */
[----:B-1----:R-:W-:-:S05]  /*0700*/  IABS R16, R6 ;  /* 0x0000000600107213 */ /* 0x002fca0000000000 */
[----:B------:R-:W-:Y:S02]  /*0710*/  IMAD R0, R16, R22, R13 ;  /* 0x0000001610007224 */ /* 0x000fe400078e020d */
[----:B------:R-:W1:Y:S03]  /*0720*/  LDC.64 R12, c[0x0][0x380] ;  /* 0x0000e000ff0c7b82 */ /* 0x000e660000000a00 */
[----:B------:R-:W-:-:S13]  /*0730*/  ISETP.GT.U32.AND P0, PT, R21, R0, PT ;  /* 0x000000001500720c */ /* 0x000fda0003f04070 */
[----:B------:R-:W-:-:S05]  /*0740*/  @!P0 IMAD.IADD R0, R0, 0x1, -R16 ;  /* 0x0000000100008824 */ /* 0x000fca00078e0a10 */
[----:B------:R-:W-:-:S13]  /*0750*/  ISETP.GT.U32.AND P0, PT, R21, R0, PT ;  /* 0x000000001500720c */ /* 0x000fda0003f04070 */
[----:B------:R-:W-:Y:S01]  /*0760*/  @!P0 IMAD.IADD R0, R0, 0x1, -R16 ;  /* 0x0000000100008824 */ /* 0x000fe200078e0a10 */
[----:B------:R-:W-:-:S04]  /*0770*/  ISETP.NE.AND P0, PT, R6, RZ, PT ;  /* 0x000000ff0600720c */ /* 0x000fc80003f05270 */
[----:B------:R-:W-:Y:S02]  /*0780*/  MOV R17, R0 ;  /* 0x0000000000117202 */ /* 0x000fe40000000f00 */
[----:B------:R-:W-:-:S03]  /*0790*/  LOP3.LUT R0, RZ, R6, RZ, 0x33, !PT ;  /* 0x00000006ff007212 */ /* 0x000fc600078e33ff */
[----:B------:R-:W-:-:S05]  /*07a0*/  @!P1 IMAD.MOV R17, RZ, RZ, -R17 ;  /* 0x000000ffff119224 */ /* 0x000fca00078e0a11 */
[----:B------:R-:W-:-:S05]  /*07b0*/  SEL R17, R0, R17, !P0 ;  /* 0x0000001100117207 */ /* 0x000fca0004000000 */
[----:B------:R-:W-:-:S04]  /*07c0*/  IMAD R15, R17, R6, R7 ;  /* 0x00000006110f7224 */ /* 0x000fc800078e0207 */
[----:B-1----:R-:W-:-:S06]  /*07d0*/  IMAD.WIDE R14, R15, 0x4, R12 ;  /* 0x000000040f0e7825 */ /* 0x002fcc00078e020c */
[----:B0-----:R-:W2:Y:S01]  /*07e0*/  LDG.E R14, desc[UR6][R14.64] ;  /* 0x000000060e0e7981 */ /* 0x001ea2000c1e1900 */
[----:B------:R-:W-:Y:S01]  /*07f0*/  ISETP.NE.AND P1, PT, R10, 0x1, PT ;  /* 0x000000010a00780c */ /* 0x000fe20003f25270 */
[----:B--2---:R-:W-:-:S12]  /*0800*/  IMAD.IADD R23, R14, 0x1, R23 ;  /* 0x000000010e177824 */ /* 0x004fd800078e0217 */
[----:B------:R-:W-:Y:S05]  /*0810*/  @!P1 BRA `(.L_x_2) ;  /* 0x0000000000689947 */ /* 0x000fea0003800000 */
[----:B------:R-:W0:Y:S01]  /*0820*/  LDC R25, c[0x0][0x394] ;  /* 0x0000e500ff197b82 */ /* 0x000e220000000800 */
[----:B------:R-:W-:Y:S02]  /*0830*/  IABS R22, R5 ;  /* 0x0000000500167213 */ /* 0x000fe40000000000 */
[----:B------:R-:W-:Y:S02]  /*0840*/  ISETP.GE.AND P2, PT, R5, RZ, PT ;  /* 0x000000ff0500720c */ /* 0x000fe40003f46270 */
[----:B0-----:R-:W-:Y:S02]  /*0850*/  IABS R21, R25 ;  /* 0x0000001900157213 */ /* 0x001fe40000000000 */
[----:B------:R-:W-:Y:S02]  /*0860*/  ISETP.NE.AND P3, PT, R25, RZ, PT ;  /* 0x000000ff1900720c */ /* 0x000fe40003f65270 */
[----:B------:R-:W0:Y:S08]  /*0870*/  I2F.RP R24, R21 ;  /* 0x0000001500187306 */ /* 0x000e300000209400 */
[----:B0-----:R-:W0:Y:S02]  /*0880*/  MUFU.RCP R24, R24 ;  /* 0x0000001800187308 */ /* 0x001e240000001000 */
[----:B0-----:R-:W-:-:S06]  /*0890*/  IADD3 R15, PT, PT, R24, 0xffffffe, RZ ;  /* 0x0ffffffe180f7810 */ /* 0x001fcc0007ffe0ff */
[----:B------:R-:W0:Y:S02]  /*08a0*/  F2I.FTZ.U32.TRUNC.NTZ R15, R15 ;  /* 0x0000000f000f7305 */ /* 0x000e24000021f000 */
[----:B0-----:R-:W-:-:S04]  /*08b0*/  IMAD.MOV R14, RZ, RZ, -R15 ;  /* 0x000000ffff0e7224 */ /* 0x001fc800078e0a0f */
[----:B------:R-:W-:Y:S02]  /*08c0*/  IMAD R27, R14, R21, RZ ;  /* 0x000000150e1b7224 */ /* 0x000fe400078e02ff */
[----:B------:R-:W-:-:S04]  /*08d0*/  IMAD.MOV.U32 R14, RZ, RZ, RZ ;  /* 0x000000ffff0e7224 */ /* 0x000fc800078e00ff */
[----:B------:R-:W-:-:S06]  /*08e0*/  IMAD.HI.U32 R27, R15, R27, R14 ;  /* 0x0000001b0f1b7227 */ /* 0x000fcc00078e000e */
[----:B------:R-:W-:-:S05]  /*08f0*/  IMAD.HI.U32 R14, R27, R22, RZ ;  /* 0x000000161b0e7227 */ /* 0x000fca00078e00ff */
[----:B------:R-:W-:-:S05]  /*0900*/  IADD3 R14, PT, PT, -R14, RZ, RZ ;  /* 0x000000ff0e0e7210 */ /* 0x000fca0007ffe1ff */
[----:B------:R-:W-:-:S05]  /*0910*/  IMAD R14, R21, R14, R22 ;  /* 0x0000000e150e7224 */ /* 0x000fca00078e0216 */
[----:B------:R-:W-:-:S13]  /*0920*/  ISETP.GT.U32.AND P1, PT, R21, R14, PT ;  /* 0x0000000e1500720c */ /* 0x000fda0003f24070 */
[----:B------:R-:W-:-:S05]  /*0930*/  @!P1 IMAD.IADD R14, R14, 0x1, -R21 ;  /* 0x000000010e0e9824 */ /* 0x000fca00078e0a15 */
[----:B------:R-:W-:-:S13]  /*0940*/  ISETP.GT.U32.AND P1, PT, R21, R14, PT ;  /* 0x0000000e1500720c */ /* 0x000fda0003f24070 */
[----:B------:R-:W-:-:S05]  /*0950*/  @!P1 IMAD.IADD R14, R14, 0x1, -R21 ;  /* 0x000000010e0e9824 */ /* 0x000fca00078e0a15 */
[----:B------:R-:W-:Y:S02]  /*0960*/  @!P2 IADD3 R14, PT, PT, -R14, RZ, RZ ;  /* 0x000000ff0e0ea210 */ /* 0x000fe40007ffe1ff */
[----:B------:R-:W-:-:S05]  /*0970*/  @!P3 LOP3.LUT R14, RZ, R25, RZ, 0x33, !PT ;  /* 0x00000019ff0eb212 */ /* 0x000fca00078e33ff */
[----:B------:R-:W-:-:S04]  /*0980*/  IMAD R15, R17, R6, R14 ;  /* 0x00000006110f7224 */ /* 0x000fc800078e020e */
[----:B------:R-:W-:-:S06]  /*0990*/  IMAD.WIDE R14, R15, 0x4, R12 ;  /* 0x000000040f0e7825 */ /* 0x000fcc00078e020c */
[----:B------:R-:W2:Y:S02]  /*09a0*/  LDG.E R14, desc[UR6][R14.64] ;  /* 0x000000060e0e7981 */ /* 0x000ea4000c1e1900 */
[----:B--2---:R-:W-:-:S07]  /*09b0*/  IMAD.IADD R23, R23, 0x1, R14 ;  /* 0x0000000117177824 */ /* 0x004fce00078e020e */
.L_x_2:
[----:B------:R-:W0:Y:S01]  /*09c0*/  I2F.RP R21, R16 ;  /* 0x0000001000157306 */ /* 0x000e220000209400 */
[----:B------:R-:W-:Y:S01]  /*09d0*/  IMAD.MOV.U32 R14, RZ, RZ, RZ ;  /* 0x000000ffff0e7224 */ /* 0x000fe200078e00ff */
[----:B------:R-:W-:Y:S02]  /*09e0*/  IABS R26, R8 ;  /* 0x00000008001a7213 */ /* 0x000fe40000000000 */
[----:B------:R-:W-:-:S04]  /*09f0*/  ISETP.GE.AND P2, PT, R8, RZ, PT ;  /* 0x000000ff0800720c */ /* 0x000fc80003f46270 */
[----:B0-----:R-:W0:Y:S02]  /*0a00*/  MUFU.RCP R21, R21 ;  /* 0x0000001500157308 */ /* 0x001e240000001000 */
[----:B0-----:R-:W-:Y:S02]  /*0a10*/  VIADD R24, R21, 0xffffffe ;  /* 0x0ffffffe15187836 */ /* 0x001fe40000000000 */
[----:B------:R-:W-:-:S04]  /*0a20*/  IMAD.MOV.U32 R21, RZ, RZ, R16 ;  /* 0x000000ffff157224 */ /* 0x000fc800078e0010 */
[----:B------:R-:W0:Y:S02]  /*0a30*/  F2I.FTZ.U32.TRUNC.NTZ R15, R24 ;  /* 0x00000018000f7305 */ /* 0x000e24000021f000 */
[----:B0-----:R-:W-:-:S05]  /*0a40*/  IADD3 R25, PT, PT, RZ, -R15, RZ ;  /* 0x8000000fff197210 */ /* 0x001fca0007ffe0ff */
[----:B------:R-:W-:-:S04]  /*0a50*/  IMAD R25, R25, R16, RZ ;  /* 0x0000001019197224 */ /* 0x000fc800078e02ff */
[----:B------:R-:W-:-:S04]  /*0a60*/  IMAD.HI.U32 R22, R15, R25, R14 ;  /* 0x000000190f167227 */ /* 0x000fc800078e000e */
[----:B------:R-:W-:-:S04]  /*0a70*/  IMAD.MOV.U32 R15, RZ, RZ, R26 ;  /* 0x000000ffff0f7224 */ /* 0x000fc800078e001a */
[----:B------:R-:W-:-:S05]  /*0a80*/  IMAD.HI.U32 R14, R22, R15, RZ ;  /* 0x0000000f160e7227 */ /* 0x000fca00078e00ff */
[----:B------:R-:W-:-:S05]  /*0a90*/  IADD3 R14, PT, PT, -R14, RZ, RZ ;  /* 0x000000ff0e0e7210 */ /* 0x000fca0007ffe1ff */
[----:B------:R-:W-:Y:S02]  /*0aa0*/  IMAD R14, R16, R14, R15 ;  /* 0x0000000e100e7224 */ /* 0x000fe400078e020f */
[----:B------:R-:W-:-:S03]  /*0ab0*/  IMAD R15, R17, R6, R9 ;  /* 0x00000006110f7224 */ /* 0x000fc600078e0209 */
[----:B------:R-:W-:-:S13]  /*0ac0*/  ISETP.GT.U32.AND P1, PT, R21, R14, PT ;  /* 0x0000000e1500720c */ /* 0x000fda0003f24070 */
[----:B------:R-:W-:-:S05]  /*0ad0*/  @!P1 IMAD.IADD R14, R14, 0x1, -R16 ;  /* 0x000000010e0e9824 */ /* 0x000fca00078e0a10 */
[----:B------:R-:W-:-:S13]  /*0ae0*/  ISETP.GT.U32.AND P1, PT, R21, R14, PT ;  /* 0x0000000e1500720c */ /* 0x000fda0003f24070 */
[----:B------:R-:W-:-:S05]  /*0af0*/  @!P1 IADD3 R14, PT, PT, R14, -R16, RZ ;  /* 0x800000100e0e9210 */ /* 0x000fca0007ffe0ff */
[----:B------:R-:W-:-:S05]  /*0b00*/  @!P2 IMAD.MOV R14, RZ, RZ, -R14 ;  /* 0x000000ffff0ea224 */ /* 0x000fca00078e0a0e */
[----:B------:R-:W-:Y:S01]  /*0b10*/  SEL R25, R0, R14, !P0 ;  /* 0x0000000e00197207 */ /* 0x000fe20004000000 */
[----:B------:R-:W-:-:S04]  /*0b20*/  IMAD.WIDE R14, R15, 0x4, R12 ;  /* 0x000000040f0e7825 */ /* 0x000fc800078e020c */
[----:B------:R-:W-:Y:S02]  /*0b30*/  IMAD R17, R25, R6, R7 ;  /* 0x0000000619117224 */ /* 0x000fe400078e0207 */
[----:B------:R-:W2:Y:S02]  /*0b40*/  LDG.E R14, desc[UR6][R14.64] ;  /* 0x000000060e0e7981 */ /* 0x000ea4000c1e1900 */
[----:B------:R-:W-:-:S06]  /*0b50*/  IMAD.WIDE R16, R17, 0x4, R12 ;  /* 0x0000000411107825 */ /* 0x000fcc00078e020c */
[----:B------:R-:W2:Y:S01]  /*0b60*/  LDG.E R16, desc[UR6][R16.64] ;  /* 0x0000000610107981 */ /* 0x000ea2000c1e1900 */
[----:B------:R-:W-:Y:S02]  /*0b70*/  ISETP.NE.AND P0, PT, R18, -0x1, PT ;  /* 0xffffffff1200780c */ /* 0x000fe40003f05270 */
[----:B--2---:R-:W-:-:S11]  /*0b80*/  IADD3 R23, PT, PT, R16, R14, R23 ;  /* 0x0000000e10177210 */ /* 0x004fd60007ffe017 */
[----:B------:R-:W-:Y:S05]  /*0b90*/  @!P0 BRA `(.L_x_3) ;  /* 0x00000000006c8947 */ /* 0x000fea0003800000 */
[----:B------:R-:W0:Y:S01]  /*0ba0*/  LDC R24, c[0x0][0x394] ;  /* 0x0000e500ff187b82 */ /* 0x000e220000000800 */
[----:B------:R-:W-:Y:S02]  /*0bb0*/  ISETP.GE.AND P1, PT, R5, RZ, PT ;  /* 0x000000ff0500720c */ /* 0x000fe40003f26270 */
[----:B0-----:R-:W-:Y:S02]  /*0bc0*/  IABS R16, R24 ;  /* 0x0000001800107213 */ /* 0x001fe40000000000 */
[----:B------:R-:W-:Y:S02]  /*0bd0*/  ISETP.NE.AND P2, PT, R24, RZ, PT ;  /* 0x000000ff1800720c */ /* 0x000fe40003f45270 */
[----:B------:R-:W0:Y:S08]  /*0be0*/  I2F.RP R17, R16 ;  /* 0x0000001000117306 */ /* 0x000e300000209400 */
[----:B0-----:R-:W0:Y:S02]  /*0bf0*/  MUFU.RCP R17, R17 ;  /* 0x0000001100117308 */ /* 0x001e240000001000 */
[----:B0-----:R-:W-:-:S06]  /*0c00*/  VIADD R14, R17, 0xffffffe ;  /* 0x0ffffffe110e7836 */ /* 0x001fcc0000000000 */
[----:B------:R0:W1:Y:S02]  /*0c10*/  F2I.FTZ.U32.TRUNC.NTZ R15, R14 ;  /* 0x0000000e000f7305 */ /* 0x000064000021f000 */
[----:B0-----:R-:W-:Y:S01]  /*0c20*/  IMAD.MOV.U32 R14, RZ, RZ, RZ ;  /* 0x000000ffff0e7224 */ /* 0x001fe200078e00ff */
[----:B-1----:R-:W-:-:S05]  /*0c30*/  IADD3 R27, PT, PT, RZ, -R15, RZ ;  /* 0x8000000fff1b7210 */ /* 0x002fca0007ffe0ff */
[----:B------:R-:W-:-:S04]  /*0c40*/  IMAD R27, R27, R16, RZ ;  /* 0x000000101b1b7224 */ /* 0x000fc800078e02ff */
[----:B------:R-:W-:Y:S01]  /*0c50*/  IMAD.HI.U32 R27, R15, R27, R14 ;  /* 0x0000001b0f1b7227 */ /* 0x000fe200078e000e */
[----:B------:R-:W-:-:S05]  /*0c60*/  IABS R15, R5 ;  /* 0x00000005000f7213 */ /* 0x000fca0000000000 */
[----:B------:R-:W-:-:S04]  /*0c70*/  IMAD.HI.U32 R27, R27, R15, RZ ;  /* 0x0000000f1b1b7227 */ /* 0x000fc800078e00ff */
[----:B------:R-:W-:-:S04]  /*0c80*/  IMAD.MOV R27, RZ, RZ, -R27 ;  /* 0x000000ffff1b7224 */ /* 0x000fc800078e0a1b */
[----:B------:R-:W-:-:S05]  /*0c90*/  IMAD R15, R16, R27, R15 ;  /* 0x0000001b100f7224 */ /* 0x000fca00078e020f */
[----:B------:R-:W-:-:S13]  /*0ca0*/  ISETP.GT.U32.AND P0, PT, R16, R15, PT ;  /* 0x0000000f1000720c */ /* 0x000fda0003f04070 */
[----:B------:R-:W-:-:S04]  /*0cb0*/  @!P0 IADD3 R15, PT, PT, R15, -R16, RZ ;  /* 0x800000100f0f8210 */ /* 0x000fc80007ffe0ff */
[----:B------:R-:W-:-:S13]  /*0cc0*/  ISETP.GT.U32.AND P0, PT, R16, R15, PT ;  /* 0x0000000f1000720c */ /* 0x000fda0003f04070 */
[----:B------:R-:W-:-:S04]  /*0cd0*/  @!P0 IMAD.IADD R15, R15, 0x1, -R16 ;  /* 0x000000010f0f8824 */ /* 0x000fc800078e0a10 */
[----:B------:R-:W-:-:S05]  /*0ce0*/  IMAD.MOV.U32 R14, RZ, RZ, R15 ;  /* 0x000000ffff0e7224 */ /* 0x000fca00078e000f */
[----:B------:R-:W-:Y:S02]  /*0cf0*/  @!P1 IADD3 R14, PT, PT, -R14, RZ, RZ ;  /* 0x000000ff0e0e9210 */ /* 0x000fe40007ffe1ff */
[----:B------:R-:W-:-:S05]  /*0d00*/  @!P2 LOP3.LUT R14, RZ, R24, RZ, 0x33, !PT ;  /* 0x00000018ff0ea212 */ /* 0x000fca00078e33ff */
[----:B------:R-:W-:-:S04]  /*0d10*/  IMAD R15, R25, R6, R14 ;  /* 0x00000006190f7224 */ /* 0x000fc800078e020e */
[----:B------:R-:W-:-:S06]  /*0d20*/  IMAD.WIDE R14, R15, 0x4, R12 ;  /* 0x000000040f0e7825 */ /* 0x000fcc00078e020c */
[----:B------:R-:W2:Y:S02]  /*0d30*/  LDG.E R14, desc[UR6][R14.64] ;  /* 0x000000060e0e7981 */ /* 0x000ea4000c1e1900 */
[----:B--2---:R-:W-:-:S07]  /*0d40*/  IMAD.IADD R23, R23, 0x1, R14 ;  /* 0x0000000117177824 */ /* 0x004fce00078e020e */
.L_x_3:
[----:B------:R-:W-:-:S04]  /*0d50*/  IMAD R25, R25, R6, R9 ;  /* 0x0000000619197224 */ /* 0x000fc800078e0209 */
[----:B------:R-:W-:-:S06]  /*0d60*/  IMAD.WIDE R12, R25, 0x4, R12 ;  /* 0x00000004190c7825 */ /* 0x000fcc00078e020c */
[----:B------:R-:W2:Y:S01]  /*0d70*/  LDG.E R12, desc[UR6][R12.64] ;  /* 0x000000060c0c7981 */ /* 0x000ea2000c1e1900 */
[----:B------:R-:W-:Y:S01]  /*0d80*/  VIADD R19, R19, 0x2 ;  /* 0x0000000213137836 */ /* 0x000fe20000000000 */
[C---:B------:R-:W-:Y:S01]  /*0d90*/  IADD3 R10, PT, PT, R11.reuse, R10, RZ ;  /* 0x0000000a0b0a7210 */ /* 0x040fe20007ffe0ff */
[C---:B------:R-:W-:Y:S01]  /*0da0*/  IMAD.IADD R18, R11.reuse, 0x1, R18 ;  /* 0x000000010b127824 */ /* 0x040fe200078e0212 */
[C---:B------:R-:W-:Y:S01]  /*0db0*/  IADD3 R8, PT, PT, R11.reuse, R8, RZ ;  /* 0x000000080b087210 */ /* 0x040fe20007ffe0ff */
[----:B------:R-:W-:Y:S01]  /*0dc0*/  IMAD.IADD R20, R11, 0x1, R20 ;  /* 0x000000010b147824 */ /* 0x000fe200078e0214 */
[----:B------:R-:W-:Y:S01]  /*0dd0*/  ISETP.NE.AND P0, PT, R19, RZ, PT ;  /* 0x000000ff1300720c */ /* 0x000fe20003f05270 */
[----:B--2---:R-:W-:-:S12]  /*0de0*/  IMAD.IADD R23, R12, 0x1, R23 ;  /* 0x000000010c177824 */ /* 0x004fd800078e0217 */
[----:B------:R-:W-:Y:S05]  /*0df0*/  @P0 BRA `(.L_x_4) ;  /* 0xfffffff800280947 */ /* 0x000fea000383ffff */
[----:B------:R-:W-:-:S07]  /*0e00*/  VIADD R10, R10, 0xffffffff ;  /* 0xffffffff0a0a7836 */ /* 0x000fce0000000000 */
.L_x_1:
[----:B------:R-:W-:-:S04]  /*0e10*/  LOP3.LUT R4, R4, 0x1, RZ, 0xc0, !PT ;  /* 0x0000000104047812 */ /* 0x000fc800078ec0ff */
[----:B------:R-:W-:-:S13]  /*0e20*/  ISETP.NE.U32.AND P0, PT, R4, 0x1, PT ;  /* 0x000000010400780c */ /* 0x000fda0003f05070 */
[----:B------:R-:W-:Y:S05]  /*0e30*/  @!P0 BRA `(.L_x_0) ;  /* 0x0000000400588947 */ /* 0x000fea0003800000 */
[----:B------:R-:W1:Y:S01]  /*0e40*/  LDC R7, c[0x0][0x394] ;  /* 0x0000e500ff077b82 */ /* 0x000e620000000800 */
[----:B------:R-:W-:Y:S01]  /*0e50*/  IABS R11, R6 ;  /* 0x00000006000b7213 */ /* 0x000fe20000000000 */
[----:B------:R-:W-:-:S03]  /*0e60*/  VIADD R18, R5, 0x1 ;  /* 0x0000000105127836 */ /* 0x000fc60000000000 */
[----:B------:R-:W2:Y:S02]  /*0e70*/  I2F.RP R14, R11 ;  /* 0x0000000b000e7306 */ /* 0x000ea40000209400 */
[----:B------:R-:W-:-:S06]  /*0e80*/  ISETP.GE.AND P3, PT, R18, RZ, PT ;  /* 0x000000ff1200720c */ /* 0x000fcc0003f66270 */
[----:B--2---:R-:W2:Y:S01]  /*0e90*/  MUFU.RCP R14, R14 ;  /* 0x0000000e000e7308 */ /* 0x004ea20000001000 */
[----:B-1----:R-:W-:-:S07]  /*0ea0*/  IABS R4, R7 ;  /* 0x0000000700047213 */ /* 0x002fce0000000000 */
[----:B------:R-:W1:Y:S01]  /*0eb0*/  I2F.RP R15, R4 ;  /* 0x00000004000f7306 */ /* 0x000e620000209400 */
[----:B--2---:R-:W-:Y:S02]  /*0ec0*/  IADD3 R8, PT, PT, R14, 0xffffffe, RZ ;  /* 0x0ffffffe0e087810 */ /* 0x004fe40007ffe0ff */
[----:B------:R-:W-:-:S05]  /*0ed0*/  IADD3 R14, PT, PT, R10, R6, R3 ;  /* 0x000000060a0e7210 */ /* 0x000fca0007ffe003 */
[----:B------:R2:W3:Y:S08]  /*0ee0*/  F2I.FTZ.U32.TRUNC.NTZ R9, R8 ;  /* 0x0000000800097305 */ /* 0x0004f0000021f000 */
[----:B-1----:R-:W1:Y:S01]  /*0ef0*/  MUFU.RCP R15, R15 ;  /* 0x0000000f000f7308 */ /* 0x002e620000001000 */
[----:B--2---:R-:W-:Y:S02]  /*0f00*/  IMAD.MOV.U32 R8, RZ, RZ, RZ ;  /* 0x000000ffff087224 */ /* 0x004fe400078e00ff */
[----:B---3--:R-:W-:-:S04]  /*0f10*/  IMAD.MOV R16, RZ, RZ, -R9 ;  /* 0x000000ffff107224 */ /* 0x008fc800078e0a09 */
[----:B------:R-:W-:Y:S01]  /*0f20*/  IMAD R17, R16, R11, RZ ;  /* 0x0000000b10117224 */ /* 0x000fe200078e02ff */
[----:B------:R-:W-:-:S03]  /*0f30*/  IABS R16, R18 ;  /* 0x0000001200107213 */ /* 0x000fc60000000000 */
[----:B------:R-:W-:Y:S01]  /*0f40*/  IMAD.HI.U32 R17, R9, R17, R8 ;  /* 0x0000001109117227 */ /* 0x000fe200078e0008 */
[----:B------:R-:W-:-:S03]  /*0f50*/  IABS R8, R14 ;  /* 0x0000000e00087213 */ /* 0x000fc60000000000 */
[----:B-1----:R-:W-:Y:S02]  /*0f60*/  VIADD R12, R15, 0xffffffe ;  /* 0x0ffffffe0f0c7836 */ /* 0x002fe40000000000 */
[----:B------:R-:W-:Y:S02]  /*0f70*/  VIADD R15, R5, 0xffffffff ;  /* 0xffffffff050f7836 */ /* 0x000fe40000000000 */
[----:B------:R1:W2:Y:S03]  /*0f80*/  F2I.FTZ.U32.TRUNC.NTZ R13, R12 ;  /* 0x0000000c000d7305 */ /* 0x0002a6000021f000 */
[----:B------:R-:W-:Y:S01]  /*0f90*/  IABS R9, R15 ;  /* 0x0000000f00097213 */ /* 0x000fe20000000000 */
[----:B-1----:R-:W-:Y:S01]  /*0fa0*/  HFMA2 R12, -RZ, RZ, 0, 0 ;  /* 0x00000000ff0c7431 */ /* 0x002fe200000001ff */
[----:B--2---:R-:W-:-:S05]  /*0fb0*/  IADD3 R19, PT, PT, RZ, -R13, RZ ;  /* 0x8000000dff137210 */ /* 0x004fca0007ffe0ff */
[----:B------:R-:W-:-:S04]  /*0fc0*/  IMAD R3, R19, R4, RZ ;  /* 0x0000000413037224 */ /* 0x000fc800078e02ff */
[----:B------:R-:W-:-:S04]  /*0fd0*/  IMAD.HI.U32 R3, R13, R3, R12 ;  /* 0x000000030d037227 */ /* 0x000fc800078e000c */
[----:B------:R-:W-:Y:S02]  /*0fe0*/  IMAD.MOV.U32 R12, RZ, RZ, R8 ;  /* 0x000000ffff0c7224 */ /* 0x000fe400078e0008 */
[----:B------:R-:W-:-:S04]  /*0ff0*/  IMAD.HI.U32 R13, R3, R9, RZ ;  /* 0x00000009030d7227 */ /* 0x000fc800078e00ff */
[----:B------:R-:W-:Y:S02]  /*1000*/  IMAD.MOV R13, RZ, RZ, -R13 ;  /* 0x000000ffff0d7224 */ /* 0x000fe400078e0a0d */
[----:B------:R-:W-:-:S04]  /*1010*/  IMAD.HI.U32 R8, R17, R12, RZ ;  /* 0x0000000c11087227 */ /* 0x000fc800078e00ff */
[----:B------:R-:W-:Y:S01]  /*1020*/  IMAD R13, R4, R13, R9 ;  /* 0x0000000d040d7224 */ /* 0x000fe200078e0209 */
[----:B------:R-:W-:Y:S01]  /*1030*/  IADD3 R8, PT, PT, -R8, RZ, RZ ;  /* 0x000000ff08087210 */ /* 0x000fe20007ffe1ff */
[----:B------:R-:W-:-:S03]  /*1040*/  IMAD.HI.U32 R17, R3, R16, RZ ;  /* 0x0000001003117227 */ /* 0x000fc600078e00ff */
[C---:B------:R-:W-:Y:S01]  /*1050*/  ISETP.GT.U32.AND P1, PT, R4.reuse, R13, PT ;  /* 0x0000000d0400720c */ /* 0x040fe20003f24070 */
[----:B------:R-:W-:Y:S02]  /*1060*/  IMAD.MOV R17, RZ, RZ, -R17 ;  /* 0x000000ffff117224 */ /* 0x000fe400078e0a11 */
[C---:B------:R-:W-:Y:S02]  /*1070*/  IMAD R12, R11.reuse, R8, R12 ;  /* 0x000000080b0c7224 */ /* 0x040fe400078e020c */
[C---:B------:R-:W-:Y:S01]  /*1080*/  IMAD R16, R4.reuse, R17, R16 ;  /* 0x0000001104107224 */ /* 0x040fe200078e0210 */
[----:B------:R-:W1:Y:S02]  /*1090*/  LDC.64 R8, c[0x0][0x380] ;  /* 0x0000e000ff087b82 */ /* 0x000e640000000a00 */
[----:B------:R-:W-:Y:S02]  /*10a0*/  ISETP.GT.U32.AND P0, PT, R11, R12, PT ;  /* 0x0000000c0b00720c */ /* 0x000fe40003f04070 */
[----:B------:R-:W-:-:S03]  /*10b0*/  ISETP.GT.U32.AND P2, PT, R4, R16, PT ;  /* 0x000000100400720c */ /* 0x000fc60003f44070 */
[----:B------:R-:W-:Y:S01]  /*10c0*/  @!P1 IMAD.IADD R13, R13, 0x1, -R4 ;  /* 0x000000010d0d9824 */ /* 0x000fe200078e0a04 */
[----:B------:R-:W-:-:S04]  /*10d0*/  ISETP.GE.AND P1, PT, R14, RZ, PT ;  /* 0x000000ff0e00720c */ /* 0x000fc80003f26270 */
[----:B------:R-:W-:-:S03]  /*10e0*/  ISETP.GT.U32.AND P5, PT, R4, R13, PT ;  /* 0x0000000d0400720c */ /* 0x000fc60003fa4070 */
[----:B------:R-:W-:Y:S02]  /*10f0*/  @!P0 IADD3 R12, PT, PT, R12, -R11, RZ ;  /* 0x8000000b0c0c8210 */ /* 0x000fe40007ffe0ff */
[----:B------:R-:W-:Y:S01]  /*1100*/  @!P2 IMAD.IADD R16, R16, 0x1, -R4 ;  /* 0x000000011010a824 */ /* 0x000fe200078e0a04 */
[----:B------:R-:W-:Y:S02]  /*1110*/  ISETP.GE.AND P2, PT, R15, RZ, PT ;  /* 0x000000ff0f00720c */ /* 0x000fe40003f46270 */
[----:B------:R-:W-:Y:S02]  /*1120*/  ISETP.GT.U32.AND P4, PT, R11, R12, PT ;  /* 0x0000000c0b00720c */ /* 0x000fe40003f84070 */
[----:B------:R-:W-:-:S03]  /*1130*/  ISETP.GT.U32.AND P0, PT, R4, R16, PT ;  /* 0x000000100400720c */ /* 0x000fc60003f04070 */
[----:B------:R-:W-:Y:S01]  /*1140*/  @!P5 IMAD.IADD R13, R13, 0x1, -R4 ;  /* 0x000000010d0dd824 */ /* 0x000fe200078e0a04 */
[----:B------:R-:W-:-:S04]  /*1150*/  ISETP.NE.AND P5, PT, R6, RZ, PT ;  /* 0x000000ff0600720c */ /* 0x000fc80003fa5270 */
[----:B------:R-:W-:-:S03]  /*1160*/  MOV R14, R13 ;  /* 0x0000000d000e7202 */ /* 0x000fc60000000f00 */
[----:B------:R-:W-:Y:S02]  /*1170*/  @!P4 IADD3 R12, PT, PT, R12, -R11, RZ ;  /* 0x8000000b0c0cc210 */ /* 0x000fe40007ffe0ff */
[----:B------:R-:W-:Y:S01]  /*1180*/  ISETP.NE.AND P4, PT, R7, RZ, PT ;  /* 0x000000ff0700720c */ /* 0x000fe20003f85270 */
[----:B------:R-:W-:Y:S01]  /*1190*/  @!P0 IMAD.IADD R16, R16, 0x1, -R4 ;  /* 0x0000000110108824 */ /* 0x000fe200078e0a04 */
[----:B------:R-:W-:Y:S01]  /*11a0*/  LOP3.LUT R7, RZ, R7, RZ, 0x33, !PT ;  /* 0x00000007ff077212 */ /* 0x000fe200078e33ff */
[----:B------:R-:W-:Y:S01]  /*11b0*/  @!P2 IMAD.MOV R14, RZ, RZ, -R14 ;  /* 0x000000ffff0ea224 */ /* 0x000fe200078e0a0e */
[----:B------:R-:W-:Y:S02]  /*11c0*/  @!P1 IADD3 R12, PT, PT, -R12, RZ, RZ ;  /* 0x000000ff0c0c9210 */ /* 0x000fe40007ffe1ff */
[----:B------:R-:W-:Y:S02]  /*11d0*/  @!P3 IADD3 R16, PT, PT, -R16, RZ, RZ ;  /* 0x000000ff1010b210 */ /* 0x000fe40007ffe1ff */
[----:B------:R-:W-:-:S02]  /*11e0*/  SEL R11, R0, R12, !P5 ;  /* 0x0000000c000b7207 */ /* 0x000fc40006800000 */
[C---:B------:R-:W-:Y:S02]  /*11f0*/  SEL R14, R7.reuse, R14, !P4 ;  /* 0x0000000e070e7207 */ /* 0x040fe40006000000 */
[----:B------:R-:W-:-:S03]  /*1200*/  SEL R16, R7, R16, !P4 ;  /* 0x0000001007107207 */ /* 0x000fc60006000000 */
[CC--:B------:R-:W-:Y:S02]  /*1210*/  IMAD R13, R11.reuse, R6.reuse, R14 ;  /* 0x000000060b0d7224 */ /* 0x0c0fe400078e020e */
[----:B------:R-:W-:Y:S02]  /*1220*/  IMAD R15, R11, R6, R16 ;  /* 0x000000060b0f7224 */ /* 0x000fe400078e0210 */
[----:B-1----:R-:W-:-:S04]  /*1230*/  IMAD.WIDE R12, R13, 0x4, R8 ;  /* 0x000000040d0c7825 */ /* 0x002fc800078e0208 */
[----:B------:R-:W-:Y:S02]  /*1240*/  IMAD.WIDE R14, R15, 0x4, R8 ;  /* 0x000000040f0e7825 */ /* 0x000fe400078e0208 */
[----:B0-----:R-:W2:Y:S04]  /*1250*/  LDG.E R12, desc[UR6][R12.64] ;  /* 0x000000060c0c7981 */ /* 0x001ea8000c1e1900 */
[----:B------:R0:W5:Y:S01]  /*1260*/  LDG.E R14, desc[UR6][R14.64] ;  /* 0x000000060e0e7981 */ /* 0x000162000c1e1900 */
[----:B------:R-:W-:Y:S01]  /*1270*/  ISETP.NE.AND P0, PT, R10, RZ, PT ;  /* 0x000000ff0a00720c */ /* 0x000fe20003f05270 */
[----:B--2---:R-:W-:-:S12]  /*1280*/  IMAD.IADD R23, R23, 0x1, R12 ;  /* 0x0000000117177824 */ /* 0x004fd800078e020c */
[----:B0-----:R-:W-:Y:S05]  /*1290*/  @!P0 BRA `(.L_x_5) ;  /* 0x00000000003c8947 */ /* 0x001fea0003800000 */
[----:B------:R-:W-:Y:S02]  /*12a0*/  IABS R0, R5 ;  /* 0x0000000500007213 */ /* 0x000fe40000000000 */
[----:B------:R-:W-:-:S03]  /*12b0*/  ISETP.GE.AND P1, PT, R5, RZ, PT ;  /* 0x000000ff0500720c */ /* 0x000fc60003f26270 */
[----:B------:R-:W-:-:S05]  /*12c0*/  IMAD.HI.U32 R3, R3, R0, RZ ;  /* 0x0000000003037227 */ /* 0x000fca00078e00ff */
[----:B------:R-:W-:-:S05]  /*12d0*/  IADD3 R3, PT, PT, -R3, RZ, RZ ;  /* 0x000000ff03037210 */ /* 0x000fca0007ffe1ff */
[----:B------:R-:W-:-:S05]  /*12e0*/  IMAD R0, R4, R3, R0 ;  /* 0x0000000304007224 */ /* 0x000fca00078e0200 */
[----:B------:R-:W-:-:S13]  /*12f0*/  ISETP.GT.U32.AND P0, PT, R4, R0, PT ;  /* 0x000000000400720c */ /* 0x000fda0003f04070 */
[----:B------:R-:W-:-:S05]  /*1300*/  @!P0 IMAD.IADD R0, R0, 0x1, -R4 ;  /* 0x0000000100008824 */ /* 0x000fca00078e0a04 */
[----:B------:R-:W-:-:S13]  /*1310*/  ISETP.GT.U32.AND P0, PT, R4, R0, PT ;  /* 0x000000000400720c */ /* 0x000fda0003f04070 */
[----:B------:R-:W-:-:S05]  /*1320*/  @!P0 IADD3 R0, PT, PT, R0, -R4, RZ ;  /* 0x8000000400008210 */ /* 0x000fca0007ffe0ff */
[----:B------:R-:W-:-:S05]  /*1330*/  @!P1 IMAD.MOV R0, RZ, RZ, -R0 ;  /* 0x000000ffff009224 */ /* 0x000fca00078e0a00 */
[----:B------:R-:W-:-:S05]  /*1340*/  SEL R0, R7, R0, !P4 ;  /* 0x0000000007007207 */ /* 0x000fca0006000000 */
[----:B------:R-:W-:-:S04]  /*1350*/  IMAD R11, R11, R6, R0 ;  /* 0x000000060b0b7224 */ /* 0x000fc800078e0200 */
[----:B------:R-:W-:-:S06]  /*1360*/  IMAD.WIDE R8, R11, 0x4, R8 ;  /* 0x000000040b087825 */ /* 0x000fcc00078e0208 */
[----:B------:R-:W2:Y:S02]  /*1370*/  LDG.E R8, desc[UR6][R8.64] ;  /* 0x0000000608087981 */ /* 0x000ea4000c1e1900 */
[----:B--2---:R-:W-:-:S07]  /*1380*/  IADD3 R23, PT, PT, R23, R8, RZ ;  /* 0x0000000817177210 */ /* 0x004fce0007ffe0ff */
.L_x_5:
[----:B-----5:R-:W-:-:S07]  /*1390*/  IMAD.IADD R23, R14, 0x1, R23 ;  /* 0x000000010e177824 */ /* 0x020fce00078e0217 */
.L_x_0:
[----:B------:R-:W1:Y:S01]  /*13a0*/  LDC.64 R4, c[0x0][0x388] ;  /* 0x0000e200ff047b82 */ /* 0x000e620000000a00 */
[----:B------:R-:W-:Y:S01]  /*13b0*/  ISETP.NE.AND P0, PT, R23, 0x3, PT ;  /* 0x000000031700780c */ /* 0x000fe20003f05270 */
[----:B------:R-:W-:Y:S01]  /*13c0*/  BSSY.RECONVERGENT B0, `(.L_x_6) ;  /* 0x000000a000007945 */ /* 0x000fe20003800200 */
[----:B------:R-:W-:Y:S01]  /*13d0*/  MOV R7, 0x1 ;  /* 0x0000000100077802 */ /* 0x000fe20000000f00 */
[----:B-1----:R-:W-:-:S10]  /*13e0*/  IMAD.WIDE R4, R2, 0x4, R4 ;  /* 0x0000000402047825 */ /* 0x002fd400078e0204 */
[----:B------:R-:W-:Y:S05]  /*13f0*/  @!P0 BRA `(.L_x_7) ;  /* 0x0000000000188947 */ /* 0x000fea0003800000 */
[----:B------:R-:W1:Y:S02]  /*1400*/  LDC.64 R6, c[0x0][0x380] ;  /* 0x0000e000ff067b82 */ /* 0x000e640000000a00 */
[----:B-1----:R-:W-:-:S06]  /*1410*/  IMAD.WIDE R2, R2, 0x4, R6 ;  /* 0x0000000402027825 */ /* 0x002fcc00078e0206 */
[----:B0-----:R-:W2:Y:S02]  /*1420*/  LDG.E R2, desc[UR6][R2.64] ;  /* 0x0000000602027981 */ /* 0x001ea4000c1e1900 */
[----:B--2---:R-:W-:-:S04]  /*1430*/  ISETP.NE.AND P0, PT, R2, RZ, PT ;  /* 0x000000ff0200720c */ /* 0x004fc80003f05270 */
[----:B------:R-:W-:-:S04]  /*1440*/  ISETP.EQ.AND P0, PT, R23, 0x2, P0 ;  /* 0x000000021700780c */ /* 0x000fc80000702270 */
[----:B------:R-:W-:-:S09]  /*1450*/  SEL R7, RZ, 0x1, !P0 ;  /* 0x00000001ff077807 */ /* 0x000fd20004000000 */
.L_x_7:
[----:B0-----:R-:W-:Y:S05]  /*1460*/  BSYNC.RECONVERGENT B0 ;  /* 0x0000000000007941 */ /* 0x001fea0003800200 */
.L_x_6:
[----:B------:R-:W-:Y:S01]  /*1470*/  STG.E desc[UR6][R4.64], R7 ;  /* 0x0000000704007986 */ /* 0x000fe2000c101906 */
[----:B------:R-:W-:Y:S05]  /*1480*/  EXIT ;  /* 0x000000000000794d */ /* 0x000fea0003800000 */
.L_x_8:
[----:B------:R-:W-:-:S00]  /*1490*/  BRA `(.L_x_8) ;  /* 0xfffffffc00fc7947 */ /* 0x000fc0000383ffff */
[----:B------:R-:W-:-:S00]  /*14a0*/  NOP ;  /* 0x0000000000007918 */ /* 0x000fc00000000000 */
        /* <DEDUP_REMOVED lines=13> */
.L_x_9:


//--------------------- .nv.shared.reserved.0     --------------------------
	.section	.nv.shared.reserved.0,"aw",@nobits
	.weak		__nv_reservedSMEM_offset_0_alias
	.size		__nv_reservedSMEM_offset_0_alias, 0, 64
	.other		__nv_reservedSMEM_offset_0_alias,@"STO_CUDA_RESERVED_SHARED STV_DEFAULT"
__nv_reservedSMEM_offset_0_alias:
	.zero		0
	.zero		64


//--------------------- .nv.constant0._Z11update_gridPiS_ii --------------------------
	.section	.nv.constant0._Z11update_gridPiS_ii,"a",@progbits
	.sectionflags	@""
	.align	4
.nv.constant0._Z11update_gridPiS_ii:
	.zero		920


//--------------------- SYMBOLS --------------------------

	.type		.nv.reservedSmem.offset0,@object
	.size		.nv.reservedSmem.offset0,0x4
